	.headerflags	@"EF_CUDA_TEXMODE_UNIFIED EF_CUDA_64BIT_ADDRESS EF_CUDA_ACCELERATORS EF_CUDA_SM90 EF_CUDA_VIRTUAL_SM(EF_CUDA_SM90)"
	.elftype	@"ET_EXEC"


//--------------------- .nv.info                  --------------------------
	.section	.nv.info,"",@"SHT_CUDA_INFO"
	.align	4


	//----- nvinfo : EIATTR_REGCOUNT
	.align		4
        /*0000*/ 	.byte	0x04, 0x2f
        /*0002*/ 	.short	(.L_1 - .L_0)
	.align		4
.L_0:
        /*0004*/ 	.word	index@(triton_poi_fused__unsafe_index_add_convolution_mul_relu_sub_22)
        /*0008*/ 	.word	0x00000020


	//----- nvinfo : EIATTR_MIN_STACK_SIZE
	.align		4
.L_1:
        /*000c*/ 	.byte	0x04, 0x12
        /*000e*/ 	.short	(.L_3 - .L_2)
	.align		4
.L_2:
        /*0010*/ 	.word	index@(triton_poi_fused__unsafe_index_add_convolution_mul_relu_sub_22)
        /*0014*/ 	.word	0x00000000


	//----- nvinfo : EIATTR_FRAME_SIZE
	.align		4
.L_3:
        /*0018*/ 	.byte	0x04, 0x11
        /*001a*/ 	.short	(.L_5 - .L_4)
	.align		4
.L_4:
        /*001c*/ 	.word	index@(triton_poi_fused__unsafe_index_add_convolution_mul_relu_sub_22)
        /*0020*/ 	.word	0x00000000


	//----- nvinfo : EIATTR_MIN_STACK_SIZE
	.align		4
.L_5:
        /*0024*/ 	.byte	0x04, 0x12
        /*0026*/ 	.short	(.L_7 - .L_6)
	.align		4
.L_6:
        /*0028*/ 	.word	index@(triton_poi_fused__unsafe_index_add_convolution_mul_relu_sub_22)
        /*002c*/ 	.word	0x00000000
.L_7:


//--------------------- .nv.info.triton_poi_fused__unsafe_index_add_convolution_mul_relu_sub_22 --------------------------
	.section	.nv.info.triton_poi_fused__unsafe_index_add_convolution_mul_relu_sub_22,"",@"SHT_CUDA_INFO"
	.sectionflags	@""
	.align	4


	//----- nvinfo : EIATTR_CUDA_API_VERSION
	.align		4
        /*0000*/ 	.byte	0x04, 0x37
        /*0002*/ 	.short	(.L_9 - .L_8)
.L_8:
        /*0004*/ 	.word	0x0000007c


	//----- nvinfo : EIATTR_KPARAM_INFO
	.align		4
.L_9:
        /*0008*/ 	.byte	0x04, 0x17
        /*000a*/ 	.short	(.L_11 - .L_10)
.L_10:
        /*000c*/ 	.word	0x00000000
        /*0010*/ 	.short	0x0009
        /*0012*/ 	.short	0x0048
        /*0014*/ 	.byte	0x00, 0xf0, 0x11, 0x00


	//----- nvinfo : EIATTR_KPARAM_INFO
	.align		4
.L_11:
        /*0018*/ 	.byte	0x04, 0x17
        /*001a*/ 	.short	(.L_13 - .L_12)
.L_12:
        /*001c*/ 	.word	0x00000000
        /*0020*/ 	.short	0x0008
        /*0022*/ 	.short	0x0040
        /*0024*/ 	.byte	0x00, 0xf4, 0x21, 0x00


	//----- nvinfo : EIATTR_KPARAM_INFO
	.align		4
.L_13:
        /*0028*/ 	.byte	0x04, 0x17
        /*002a*/ 	.short	(.L_15 - .L_14)
.L_14:
        /*002c*/ 	.word	0x00000000
        /*0030*/ 	.short	0x0007
        /*0032*/ 	.short	0x0038
        /*0034*/ 	.byte	0x00, 0xf4, 0x21, 0x00


	//----- nvinfo : EIATTR_KPARAM_INFO
	.align		4
.L_15:
        /*0038*/ 	.byte	0x04, 0x17
        /*003a*/ 	.short	(.L_17 - .L_16)
.L_16:
        /*003c*/ 	.word	0x00000000
        /*0040*/ 	.short	0x0006
        /*0042*/ 	.short	0x0030
        /*0044*/ 	.byte	0x00, 0xf4, 0x21, 0x00


	//----- nvinfo : EIATTR_KPARAM_INFO
	.align		4
.L_17:
        /*0048*/ 	.byte	0x04, 0x17
        /*004a*/ 	.short	(.L_19 - .L_18)
.L_18:
        /*004c*/ 	.word	0x00000000
        /*0050*/ 	.short	0x0005
        /*0052*/ 	.short	0x0028
        /*0054*/ 	.byte	0x00, 0xf4, 0x21, 0x00


	//----- nvinfo : EIATTR_KPARAM_INFO
	.align		4
.L_19:
        /*0058*/ 	.byte	0x04, 0x17
        /*005a*/ 	.short	(.L_21 - .L_20)
.L_20:
        /*005c*/ 	.word	0x00000000
        /*0060*/ 	.short	0x0004
        /*0062*/ 	.short	0x0020
        /*0064*/ 	.byte	0x00, 0xf4, 0x21, 0x00


	//----- nvinfo : EIATTR_KPARAM_INFO
	.align		4
.L_21:
        /*0068*/ 	.byte	0x04, 0x17
        /*006a*/ 	.short	(.L_23 - .L_22)
.L_22:
        /*006c*/ 	.word	0x00000000
        /*0070*/ 	.short	0x0003
        /*0072*/ 	.short	0x0018
        /*0074*/ 	.byte	0x00, 0xf4, 0x21, 0x00


	//----- nvinfo : EIATTR_KPARAM_INFO
	.align		4
.L_23:
        /*0078*/ 	.byte	0x04, 0x17
        /*007a*/ 	.short	(.L_25 - .L_24)
.L_24:
        /*007c*/ 	.word	0x00000000
        /*0080*/ 	.short	0x0002
        /*0082*/ 	.short	0x0010
        /*0084*/ 	.byte	0x00, 0xf4, 0x21, 0x00


	//----- nvinfo : EIATTR_KPARAM_INFO
	.align		4
.L_25:
        /*0088*/ 	.byte	0x04, 0x17
        /*008a*/ 	.short	(.L_27 - .L_26)
.L_26:
        /*008c*/ 	.word	0x00000000
        /*0090*/ 	.short	0x0001
        /*0092*/ 	.short	0x0008
        /*0094*/ 	.byte	0x00, 0xf4, 0x21, 0x00


	//----- nvinfo : EIATTR_KPARAM_INFO
	.align		4
.L_27:
        /*0098*/ 	.byte	0x04, 0x17
        /*009a*/ 	.short	(.L_29 - .L_28)
.L_28:
        /*009c*/ 	.word	0x00000000
        /*00a0*/ 	.short	0x0000
        /*00a2*/ 	.short	0x0000
        /*00a4*/ 	.byte	0x00, 0xf4, 0x21, 0x00


	//----- nvinfo : EIATTR_SPARSE_MMA_MASK
	.align		4
.L_29:
        /*00a8*/ 	.byte	0x03, 0x50
        /*00aa*/ 	.short	0x0000


	//----- nvinfo : EIATTR_MAXREG_COUNT
	.align		4
        /*00ac*/ 	.byte	0x03, 0x1b
        /*00ae*/ 	.short	0x00ff


	//----- nvinfo : EIATTR_EXIT_INSTR_OFFSETS
	.align		4
        /*00b0*/ 	.byte	0x04, 0x1c
        /*00b2*/ 	.short	(.L_31 - .L_30)


	//   ....[0]....
.L_30:
        /*00b4*/ 	.word	0x00000a40


	//----- nvinfo : EIATTR_REQNTID
	.align		4
.L_31:
        /*00b8*/ 	.byte	0x04, 0x10
        /*00ba*/ 	.short	(.L_33 - .L_32)
.L_32:
        /*00bc*/ 	.word	0x00000080
        /*00c0*/ 	.word	0x00000001
        /*00c4*/ 	.word	0x00000001


	//----- nvinfo : EIATTR_CBANK_PARAM_SIZE
	.align		4
.L_33:
        /*00c8*/ 	.byte	0x03, 0x19
        /*00ca*/ 	.short	0x004c


	//----- nvinfo : EIATTR_PARAM_CBANK
	.align		4
        /*00cc*/ 	.byte	0x04, 0x0a
        /*00ce*/ 	.short	(.L_35 - .L_34)
	.align		4
.L_34:
        /*00d0*/ 	.word	index@(.nv.constant0.triton_poi_fused__unsafe_index_add_convolution_mul_relu_sub_22)
        /*00d4*/ 	.short	0x0210
        /*00d6*/ 	.short	0x004c


	//----- nvinfo : EIATTR_SW_WAR
	.align		4
.L_35:
        /*00d8*/ 	.byte	0x04, 0x36
        /*00da*/ 	.short	(.L_37 - .L_36)
.L_36:
        /*00dc*/ 	.word	0x00000008
.L_37:


//--------------------- .nv.callgraph             --------------------------
	.section	.nv.callgraph,"",@"SHT_CUDA_CALLGRAPH"
	.align	4
	.sectionentsize	8
	.align		4
        /*0000*/ 	.word	0x00000000
	.align		4
        /*0004*/ 	.word	0xffffffff
	.align		4
        /*0008*/ 	.word	0x00000000
	.align		4
        /*000c*/ 	.word	0xfffffffe
	.align		4
        /*0010*/ 	.word	0x00000000
	.align		4
        /*0014*/ 	.word	0xfffffffd
	.align		4
        /*0018*/ 	.word	0x00000000
	.align		4
        /*001c*/ 	.word	0xfffffffc


//--------------------- .text.triton_poi_fused__unsafe_index_add_convolution_mul_relu_sub_22 --------------------------
	.section	.text.triton_poi_fused__unsafe_index_add_convolution_mul_relu_sub_22,"ax",@progbits
	.sectionflags	@"SHF_BARRIERS=1"
	.align	128
        .global         triton_poi_fused__unsafe_index_add_convolution_mul_relu_sub_22
        .type           triton_poi_fused__unsafe_index_add_convolution_mul_relu_sub_22,@function
        .size           triton_poi_fused__unsafe_index_add_convolution_mul_relu_sub_22,(.L_x_1 - triton_poi_fused__unsafe_index_add_convolution_mul_relu_sub_22)
        .other          triton_poi_fused__unsafe_index_add_convolution_mul_relu_sub_22,@"STO_CUDA_ENTRY STV_DEFAULT"
triton_poi_fused__unsafe_index_add_convolution_mul_relu_sub_22:
.text.triton_poi_fused__unsafe_index_add_convolution_mul_relu_sub_22:
[----:B------:R-:W-:Y:S01]  /*0000*/  LDC R1, c[0x0][0x28] ;  /* 0x00000a00ff017b82 */ /* 0x000fe20000000800 */
[----:B------:R-:W1:Y:S07]  /*0010*/  S2R R2, SR_TID.X ;  /* 0x0000000000027919 */ /* 0x000e6e0000002100 */
[----:B------:R-:W2:Y:S01]  /*0020*/  LDC.64 R16, c[0x0][0x210] ;  /* 0x00008400ff107b82 */ /* 0x000ea20000000a00 */
[----:B------:R-:W-:Y:S01]  /*0030*/  ULDC.64 UR6, c[0x0][0x208] ;  /* 0x0000820000067ab9 */ /* 0x000fe20000000a00 */
[----:B------:R-:W-:Y:S01]  /*0040*/  ULDC.64 UR4, c[0x0][0x220] ;  /* 0x0000880000047ab9 */ /* 0x000fe20000000a00 */
[----:B------:R-:W3:Y:S05]  /*0050*/  S2R R0, SR_CTAID.X ;  /* 0x0000000000007919 */ /* 0x000eea0000002500 */
[----:B------:R-:W4:Y:S08]  /*0060*/  LDC.64 R8, c[0x0][0x218] ;  /* 0x00008600ff087b82 */ /* 0x000f300000000a00 */
[----:B------:R-:W5:Y:S01]  /*0070*/  LDC.64 R12, c[0x0][0x230] ;  /* 0x00008c00ff0c7b82 */ /* 0x000f620000000a00 */
[----:B-1----:R-:W-:-:S05]  /*0080*/  IMAD.SHL.U32 R3, R2, 0x2, RZ ;  /* 0x0000000202037824 */ /* 0x002fca00078e00ff */
[----:B------:R-:W-:-:S04]  /*0090*/  LOP3.LUT R3, R3, 0xfe, RZ, 0xc0, !PT ;  /* 0x000000fe03037812 */ /* 0x000fc800078ec0ff */
[----:B---3--:R-:W-:-:S04]  /*00a0*/  PRMT R18, R3, 0x6540, R0 ;  /* 0x0000654003127816 */ /* 0x008fc80000000000 */
[----:B------:R-:W-:-:S04]  /*00b0*/  SHF.R.S32.HI R5, RZ, 0x1f, R18 ;  /* 0x0000001fff057819 */ /* 0x000fc80000011412 */
[----:B------:R-:W-:-:S04]  /*00c0*/  LEA.HI R5, R5, R18, RZ, 0x6 ;  /* 0x0000001205057211 */ /* 0x000fc800078f30ff */
[----:B------:R-:W-:Y:S02]  /*00d0*/  SHF.R.S32.HI R4, RZ, 0x6, R5 ;  /* 0x00000006ff047819 */ /* 0x000fe40000011405 */
[----:B------:R-:W-:Y:S02]  /*00e0*/  LOP3.LUT R5, R5, 0xffffffc0, RZ, 0xc0, !PT ;  /* 0xffffffc005057812 */ /* 0x000fe400078ec0ff */
[----:B------:R-:W-:-:S04]  /*00f0*/  LEA.HI R6, R4, R4, RZ, 0x6 ;  /* 0x0000000404067211 */ /* 0x000fc800078f30ff */
[----:B------:R-:W-:-:S05]  /*0100*/  LOP3.LUT R7, R6, 0xffffffc0, RZ, 0xc0, !PT ;  /* 0xffffffc006077812 */ /* 0x000fca00078ec0ff */
[----:B------:R-:W-:Y:S02]  /*0110*/  IMAD.IADD R4, R4, 0x1, -R7 ;  /* 0x0000000104047824 */ /* 0x000fe400078e0a07 */
[----:B------:R-:W1:Y:S02]  /*0120*/  LDC.64 R6, c[0x0][0x240] ;  /* 0x00009000ff067b82 */ /* 0x000e640000000a00 */
[----:B--2---:R-:W-:-:S04]  /*0130*/  IMAD.WIDE R16, R4, 0x8, R16 ;  /* 0x0000000804107825 */ /* 0x004fc800078e0210 */
[----:B------:R-:W-:Y:S02]  /*0140*/  IMAD.IADD R5, R18, 0x1, -R5 ;  /* 0x0000000112057824 */ /* 0x000fe400078e0a05 */
[----:B------:R-:W2:Y:S02]  /*0150*/  LDG.E.EL.64 R16, desc[UR6][R16.64] ;  /* 0x0000000610107981 */ /* 0x000ea4000c2e1b00 */
[----:B----4-:R-:W-:-:S06]  /*0160*/  IMAD.WIDE R8, R5, 0x8, R8 ;  /* 0x0000000805087825 */ /* 0x010fcc00078e0208 */
[----:B------:R-:W3:Y:S01]  /*0170*/  LDG.E.EL.128 R8, desc[UR6][R8.64] ;  /* 0x0000000608087981 */ /* 0x000ee2000c2e1d00 */
[----:B-1----:R-:W-:-:S06]  /*0180*/  IMAD.WIDE R6, R4, 0x8, R6 ;  /* 0x0000000804067825 */ /* 0x002fcc00078e0206 */
[----:B------:R-:W4:Y:S01]  /*0190*/  LDG.E.EL.64 R6, desc[UR6][R6.64] ;  /* 0x0000000606067981 */ /* 0x000f22000c2e1b00 */
[----:B-----5:R-:W-:-:S06]  /*01a0*/  IMAD.WIDE R12, R5, 0x8, R12 ;  /* 0x00000008050c7825 */ /* 0x020fcc00078e020c */
[----:B------:R-:W5:Y:S01]  /*01b0*/  LDG.E.EL.128 R12, desc[UR6][R12.64] ;  /* 0x000000060c0c7981 */ /* 0x000f62000c2e1d00 */
[----:B------:R-:W-:-:S04]  /*01c0*/  SHF.R.S32.HI R21, RZ, 0x17, R0 ;  /* 0x00000017ff157819 */ /* 0x000fc80000011400 */
[----:B------:R-:W-:-:S04]  /*01d0*/  SGXT R21, R21, 0x1 ;  /* 0x000000011515781a */ /* 0x000fc80000000200 */
[----:B------:R-:W-:Y:S02]  /*01e0*/  LEA.HI R20, R21, R18, RZ, 0xc ;  /* 0x0000001215147211 */ /* 0x000fe400078f60ff */
[----:B--2---:R-:W-:-:S04]  /*01f0*/  SHF.R.U32.HI R19, RZ, 0x1a, R17 ;  /* 0x0000001aff137819 */ /* 0x004fc80000011611 */
[----:B------:R-:W-:-:S04]  /*0200*/  LOP3.LUT R19, R19, 0x20, RZ, 0xc0, !PT ;  /* 0x0000002013137812 */ /* 0x000fc800078ec0ff */
[----:B------:R-:W-:Y:S02]  /*0210*/  IADD3 R19, P0, R16, R19, RZ ;  /* 0x0000001310137210 */ /* 0x000fe40007f1e0ff */
[----:B---3--:R-:W-:Y:S02]  /*0220*/  SHF.R.U32.HI R16, RZ, 0x18, R9 ;  /* 0x00000018ff107819 */ /* 0x008fe40000011609 */
[----:B------:R-:W-:Y:S01]  /*0230*/  SHF.R.U32.HI R18, RZ, 0x18, R11 ;  /* 0x00000018ff127819 */ /* 0x000fe2000001160b */
[----:B------:R-:W-:Y:S01]  /*0240*/  IMAD.X R22, RZ, RZ, R17, P0 ;  /* 0x000000ffff167224 */ /* 0x000fe200000e0611 */
[----:B------:R-:W-:Y:S02]  /*0250*/  LEA R21, P0, R8, UR4, 0x2 ;  /* 0x0000000408157c11 */ /* 0x000fe4000f8010ff */
[----:B------:R-:W-:Y:S02]  /*0260*/  LOP3.LUT R16, R16, 0x80, RZ, 0xc0, !PT ;  /* 0x0000008010107812 */ /* 0x000fe400078ec0ff */
[----:B------:R-:W-:-:S02]  /*0270*/  LEA R17, P1, R10, UR4, 0x2 ;  /* 0x000000040a117c11 */ /* 0x000fc4000f8210ff */
[----:B------:R-:W-:Y:S02]  /*0280*/  LEA.HI.X R28, R8, UR5, R9, 0x2, P0 ;  /* 0x00000005081c7c11 */ /* 0x000fe400080f1409 */
[----:B------:R-:W-:Y:S02]  /*0290*/  IADD3 R16, P0, R16, R21, RZ ;  /* 0x0000001510107210 */ /* 0x000fe40007f1e0ff */
[C---:B------:R-:W-:Y:S01]  /*02a0*/  SHF.L.U64.HI R9, R19.reuse, 0x7, R22 ;  /* 0x0000000713097819 */ /* 0x040fe20000010216 */
[----:B------:R-:W-:Y:S01]  /*02b0*/  IMAD.SHL.U32 R19, R19, 0x80, RZ ;  /* 0x0000008013137824 */ /* 0x000fe200078e00ff */
[----:B------:R-:W-:Y:S01]  /*02c0*/  LOP3.LUT R18, R18, 0x80, RZ, 0xc0, !PT ;  /* 0x0000008012127812 */ /* 0x000fe200078ec0ff */
[----:B------:R-:W-:Y:S01]  /*02d0*/  IMAD.X R28, RZ, RZ, R28, P0 ;  /* 0x000000ffff1c7224 */ /* 0x000fe200000e061c */
[----:B------:R-:W-:Y:S02]  /*02e0*/  LEA.HI.X R24, R10, UR5, R11, 0x2, P1 ;  /* 0x000000050a187c11 */ /* 0x000fe400088f140b */
[----:B----4-:R-:W-:-:S02]  /*02f0*/  SHF.R.U32.HI R11, RZ, 0x1a, R7 ;  /* 0x0000001aff0b7819 */ /* 0x010fc40000011607 */
[----:B------:R-:W-:Y:S02]  /*0300*/  IADD3 R18, P1, R18, R17, RZ ;  /* 0x0000001112127210 */ /* 0x000fe40007f3e0ff */
[----:B------:R-:W-:Y:S02]  /*0310*/  IADD3 R22, P0, R19, R16, RZ ;  /* 0x0000001013167210 */ /* 0x000fe40007f1e0ff */
[----:B------:R-:W-:Y:S01]  /*0320*/  LOP3.LUT R11, R11, 0x20, RZ, 0xc0, !PT ;  /* 0x000000200b0b7812 */ /* 0x000fe200078ec0ff */
[----:B------:R-:W-:Y:S01]  /*0330*/  IMAD.X R24, RZ, RZ, R24, P1 ;  /* 0x000000ffff187224 */ /* 0x000fe200008e0618 */
[----:B------:R-:W-:Y:S01]  /*0340*/  SHF.R.S32.HI R8, RZ, 0xc, R20 ;  /* 0x0000000cff087819 */ /* 0x000fe20000011414 */
[----:B------:R-:W-:Y:S01]  /*0350*/  IMAD.X R23, R9, 0x1, R28, P0 ;  /* 0x0000000109177824 */ /* 0x000fe200000e061c */
[----:B------:R-:W-:Y:S02]  /*0360*/  IADD3 R20, P1, R18, R19, RZ ;  /* 0x0000001312147210 */ /* 0x000fe40007f3e0ff */
[----:B------:R-:W-:Y:S01]  /*0370*/  IADD3 R11, P0, R6, R11, RZ ;  /* 0x0000000b060b7210 */ /* 0x000fe20007f1e0ff */
[----:B------:R-:W-:-:S02]  /*0380*/  IMAD.SHL.U32 R8, R8, 0x400, RZ ;  /* 0x0000040008087824 */ /* 0x000fc400078e00ff */
[----:B------:R-:W-:Y:S02]  /*0390*/  IMAD.X R21, R24, 0x1, R9, P1 ;  /* 0x0000000118157824 */ /* 0x000fe400008e0609 */
[----:B------:R-:W-:Y:S02]  /*03a0*/  IMAD.X R26, RZ, RZ, R7, P0 ;  /* 0x000000ffff1a7224 */ /* 0x000fe400000e0607 */
[C---:B------:R-:W-:Y:S02]  /*03b0*/  IMAD.SHL.U32 R10, R11.reuse, 0x80, RZ ;  /* 0x000000800b0a7824 */ /* 0x040fe400078e00ff */
[C---:B------:R-:W-:Y:S01]  /*03c0*/  IMAD.WIDE R20, R8.reuse, 0x4, R20 ;  /* 0x0000000408147825 */ /* 0x040fe200078e0214 */
[----:B------:R-:W-:Y:S02]  /*03d0*/  SHF.L.U64.HI R11, R11, 0x7, R26 ;  /* 0x000000070b0b7819 */ /* 0x000fe4000001021a */
[----:B------:R-:W-:Y:S01]  /*03e0*/  IADD3 R16, P1, R10, R16, RZ ;  /* 0x000000100a107210 */ /* 0x000fe20007f3e0ff */
[----:B------:R-:W-:Y:S01]  /*03f0*/  IMAD.WIDE R22, R8, 0x4, R22 ;  /* 0x0000000408167825 */ /* 0x000fe200078e0216 */
[----:B-----5:R-:W-:Y:S01]  /*0400*/  SHF.R.U32.HI R29, RZ, 0x18, R13 ;  /* 0x00000018ff1d7819 */ /* 0x020fe2000001160d */
[----:B------:R-:W1:Y:S01]  /*0410*/  LDC.64 R26, c[0x0][0x228] ;  /* 0x00008a00ff1a7b82 */ /* 0x000e620000000a00 */
[----:B------:R2:W3:Y:S01]  /*0420*/  LDG.E.EL R7, desc[UR6][R20.64] ;  /* 0x0000000614077981 */ /* 0x0004e2000c2e1900 */
[----:B------:R-:W-:Y:S01]  /*0430*/  LEA R25, P0, R12, UR4, 0x2 ;  /* 0x000000040c197c11 */ /* 0x000fe2000f8010ff */
[----:B------:R-:W-:-:S02]  /*0440*/  IMAD.X R17, R11, 0x1, R28, P1 ;  /* 0x000000010b117824 */ /* 0x000fc400008e061c */
[----:B------:R4:W5:Y:S01]  /*0450*/  LDG.E.EL R6, desc[UR6][R22.64] ;  /* 0x0000000616067981 */ /* 0x000962000c2e1900 */
[----:B------:R-:W-:Y:S01]  /*0460*/  LEA.HI.X R28, R12, UR5, R13, 0x2, P0 ;  /* 0x000000050c1c7c11 */ /* 0x000fe200080f140d */
[----:B------:R-:W-:Y:S01]  /*0470*/  IMAD.WIDE R12, R8, 0x4, R16 ;  /* 0x00000004080c7825 */ /* 0x000fe200078e0210 */
[----:B--2---:R-:W-:Y:S02]  /*0480*/  LOP3.LUT R20, R29, 0x80, RZ, 0xc0, !PT ;  /* 0x000000801d147812 */ /* 0x004fe400078ec0ff */
[----:B------:R-:W-:Y:S02]  /*0490*/  SHF.R.U32.HI R29, RZ, 0x18, R15 ;  /* 0x00000018ff1d7819 */ /* 0x000fe4000001160f */
[----:B----4-:R-:W-:Y:S01]  /*04a0*/  LEA R23, P1, R14, UR4, 0x2 ;  /* 0x000000040e177c11 */ /* 0x010fe2000f8210ff */
[----:B------:R2:W4:Y:S01]  /*04b0*/  LDG.E.EL R22, desc[UR6][R12.64] ;  /* 0x000000060c167981 */ /* 0x000522000c2e1900 */
[----:B------:R-:W-:Y:S02]  /*04c0*/  LOP3.LUT R17, R29, 0x80, RZ, 0xc0, !PT ;  /* 0x000000801d117812 */ /* 0x000fe400078ec0ff */
[----:B------:R-:W-:-:S02]  /*04d0*/  IADD3 R16, P0, R20, R25, RZ ;  /* 0x0000001914107210 */ /* 0x000fc40007f1e0ff */
[----:B------:R-:W-:Y:S02]  /*04e0*/  LEA.HI.X R15, R14, UR5, R15, 0x2, P1 ;  /* 0x000000050e0f7c11 */ /* 0x000fe400088f140f */
[----:B------:R-:W-:Y:S02]  /*04f0*/  IADD3 R17, P1, R17, R23, RZ ;  /* 0x0000001711117210 */ /* 0x000fe40007f3e0ff */
[----:B------:R-:W-:Y:S01]  /*0500*/  IADD3 R18, P3, R10, R18, RZ ;  /* 0x000000120a127210 */ /* 0x000fe20007f7e0ff */
[----:B------:R-:W-:Y:S01]  /*0510*/  IMAD.X R28, RZ, RZ, R28, P0 ;  /* 0x000000ffff1c7224 */ /* 0x000fe200000e061c */
[----:B------:R-:W-:Y:S01]  /*0520*/  IADD3 R20, P0, R16, R19, RZ ;  /* 0x0000001310147210 */ /* 0x000fe20007f1e0ff */
[----:B--2---:R-:W2:Y:S01]  /*0530*/  LDC.64 R12, c[0x0][0x238] ;  /* 0x00008e00ff0c7b82 */ /* 0x004ea20000000a00 */
[----:B------:R-:W-:Y:S01]  /*0540*/  IADD3 R14, P2, R17, R19, RZ ;  /* 0x00000013110e7210 */ /* 0x000fe20007f5e0ff */
[C---:B------:R-:W-:Y:S01]  /*0550*/  IMAD.X R19, R11.reuse, 0x1, R24, P3 ;  /* 0x000000010b137824 */ /* 0x040fe200018e0618 */
[----:B------:R-:W-:Y:S01]  /*0560*/  IADD3 R16, P4, R10, R16, RZ ;  /* 0x000000100a107210 */ /* 0x000fe20007f9e0ff */
[----:B------:R-:W-:Y:S01]  /*0570*/  IMAD.X R24, RZ, RZ, R15, P1 ;  /* 0x000000ffff187224 */ /* 0x000fe200008e060f */
[----:B------:R-:W-:Y:S01]  /*0580*/  IADD3 R10, P5, R10, R17, RZ ;  /* 0x000000110a0a7210 */ /* 0x000fe20007fbe0ff */
[----:B------:R-:W-:Y:S01]  /*0590*/  IMAD.X R21, R28, 0x1, R9, P0 ;  /* 0x000000011c157824 */ /* 0x000fe200000e0609 */
[----:B-1----:R-:W5:Y:S01]  /*05a0*/  LDG.E R23, desc[UR6][R26.64] ;  /* 0x000000061a177981 */ /* 0x002f62000c1e1900 */
[----:B------:R-:W-:-:S02]  /*05b0*/  IMAD.X R17, R11, 0x1, R28, P4 ;  /* 0x000000010b117824 */ /* 0x000fc400020e061c */
[----:B------:R-:W-:Y:S02]  /*05c0*/  IMAD.X R11, R11, 0x1, R24, P5 ;  /* 0x000000010b0b7824 */ /* 0x000fe400028e0618 */
[----:B------:R-:W-:Y:S02]  /*05d0*/  IMAD.X R15, R24, 0x1, R9, P2 ;  /* 0x00000001180f7824 */ /* 0x000fe400010e0609 */
[----:B------:R-:W1:Y:S01]  /*05e0*/  LDC.64 R24, c[0x0][0x248] ;  /* 0x00009200ff187b82 */ /* 0x000e620000000a00 */
[----:B------:R-:W-:-:S04]  /*05f0*/  IMAD.WIDE R20, R8, 0x4, R20 ;  /* 0x0000000408147825 */ /* 0x000fc800078e0214 */
[C---:B------:R-:W-:Y:S02]  /*0600*/  IMAD.WIDE R18, R8.reuse, 0x4, R18 ;  /* 0x0000000408127825 */ /* 0x040fe400078e0212 */
[----:B------:R-:W3:Y:S02]  /*0610*/  LDG.E.EL R20, desc[UR6][R20.64] ;  /* 0x0000000614147981 */ /* 0x000ee4000c2e1900 */
[C---:B------:R-:W-:Y:S02]  /*0620*/  IMAD.WIDE R16, R8.reuse, 0x4, R16 ;  /* 0x0000000408107825 */ /* 0x040fe400078e0210 */
[----:B------:R-:W3:Y:S02]  /*0630*/  LDG.E.EL R18, desc[UR6][R18.64] ;  /* 0x0000000612127981 */ /* 0x000ee4000c2e1900 */
[C---:B------:R-:W-:Y:S02]  /*0640*/  IMAD.WIDE R10, R8.reuse, 0x4, R10 ;  /* 0x00000004080a7825 */ /* 0x040fe400078e020a */
[----:B------:R-:W3:Y:S02]  /*0650*/  LDG.E.EL R16, desc[UR6][R16.64] ;  /* 0x0000000610107981 */ /* 0x000ee4000c2e1900 */
[----:B------:R-:W-:-:S02]  /*0660*/  IMAD.WIDE R14, R8, 0x4, R14 ;  /* 0x00000004080e7825 */ /* 0x000fc400078e020e */
[----:B------:R-:W3:Y:S04]  /*0670*/  LDG.E.EL R10, desc[UR6][R10.64] ;  /* 0x000000060a0a7981 */ /* 0x000ee8000c2e1900 */
[----:B------:R-:W3:Y:S01]  /*0680*/  LDG.E.EL R14, desc[UR6][R14.64] ;  /* 0x000000060e0e7981 */ /* 0x000ee2000c2e1900 */
[----:B--2---:R-:W-:-:S04]  /*0690*/  IMAD.WIDE R12, R5, 0x4, R12 ;  /* 0x00000004050c7825 */ /* 0x004fc800078e020c */
[----:B-1----:R-:W-:Y:S02]  /*06a0*/  IMAD.WIDE R4, R4, 0x4, R24 ;  /* 0x0000000404047825 */ /* 0x002fe400078e0218 */
[----:B------:R-:W2:Y:S04]  /*06b0*/  LDG.E.EL.64 R12, desc[UR6][R12.64] ;  /* 0x000000060c0c7981 */ /* 0x000ea8000c2e1b00 */
[----:B------:R1:W2:Y:S01]  /*06c0*/  LDG.E.EL R4, desc[UR6][R4.64] ;  /* 0x0000000604047981 */ /* 0x0002a2000c2e1900 */
[----:B------:R-:W1:Y:S01]  /*06d0*/  S2UR UR5, SR_CgaCtaId ;  /* 0x00000000000579c3 */ /* 0x000e620000008800 */
[----:B------:R-:W-:Y:S02]  /*06e0*/  UMOV UR4, 0x400 ;  /* 0x0000040000047882 */ /* 0x000fe40000000000 */
[----:B01----:R-:W-:Y:S01]  /*06f0*/  UPRMT UR4, UR5, 0x654, UR4 ;  /* 0x0000065405047896 */ /* 0x003fe20008000004 */
[C---:B-----5:R-:W-:Y:S01]  /*0700*/  FSETP.GEU.AND P6, PT, R23.reuse, -R6, PT ;  /* 0x800000061700720b */ /* 0x060fe20003fce000 */
[C---:B------:R-:W-:Y:S01]  /*0710*/  FADD R6, R23.reuse, R6 ;  /* 0x0000000617067221 */ /* 0x040fe20000000000 */
[C---:B----4-:R-:W-:Y:S01]  /*0720*/  FSETP.GEU.AND P4, PT, R23.reuse, -R22, PT ;  /* 0x800000161700720b */ /* 0x050fe20003f8e000 */
[C---:B------:R-:W-:Y:S01]  /*0730*/  FADD R22, R23.reuse, R22 ;  /* 0x0000001617167221 */ /* 0x040fe20000000000 */
[----:B---3--:R-:W-:-:S02]  /*0740*/  FADD R8, R23, R7 ;  /* 0x0000000717087221 */ /* 0x008fc40000000000 */
[----:B------:R-:W-:Y:S02]  /*0750*/  FSEL R5, R6, RZ, P6 ;  /* 0x000000ff06057208 */ /* 0x000fe40003000000 */
[C---:B------:R-:W-:Y:S02]  /*0760*/  FSETP.GEU.AND P2, PT, R23.reuse, -R7, PT ;  /* 0x800000071700720b */ /* 0x040fe40003f4e000 */
[C---:B------:R-:W-:Y:S01]  /*0770*/  FSETP.GEU.AND P5, PT, R23.reuse, -R20, PT ;  /* 0x800000141700720b */ /* 0x040fe20003fae000 */
[C---:B------:R-:W-:Y:S01]  /*0780*/  FADD R20, R23.reuse, R20 ;  /* 0x0000001417147221 */ /* 0x040fe20000000000 */
[C---:B------:R-:W-:Y:S01]  /*0790*/  FSETP.GEU.AND P1, PT, R23.reuse, -R18, PT ;  /* 0x800000121700720b */ /* 0x040fe20003f2e000 */
[C---:B------:R-:W-:Y:S01]  /*07a0*/  FADD R18, R23.reuse, R18 ;  /* 0x0000001217127221 */ /* 0x040fe20000000000 */
[C---:B------:R-:W-:Y:S01]  /*07b0*/  FSETP.GEU.AND P3, PT, R23.reuse, -R16, PT ;  /* 0x800000101700720b */ /* 0x040fe20003f6e000 */
[C---:B------:R-:W-:Y:S01]  /*07c0*/  FADD R16, R23.reuse, R16 ;  /* 0x0000001017107221 */ /* 0x040fe20000000000 */
[C---:B------:R-:W-:Y:S01]  /*07d0*/  FSETP.GEU.AND P0, PT, R23.reuse, -R10, PT ;  /* 0x8000000a1700720b */ /* 0x040fe20003f0e000 */
[C---:B------:R-:W-:Y:S01]  /*07e0*/  FADD R10, R23.reuse, R10 ;  /* 0x0000000a170a7221 */ /* 0x040fe20000000000 */
[C---:B------:R-:W-:Y:S01]  /*07f0*/  FSETP.GEU.AND P6, PT, R23.reuse, -R14, PT ;  /* 0x8000000e1700720b */ /* 0x040fe20003fce000 */
[----:B------:R-:W-:Y:S01]  /*0800*/  FADD R14, R23, R14 ;  /* 0x0000000e170e7221 */ /* 0x000fe20000000000 */
[----:B------:R-:W-:-:S02]  /*0810*/  FSEL R20, R20, RZ, P5 ;  /* 0x000000ff14147208 */ /* 0x000fc40002800000 */
[----:B------:R-:W-:Y:S02]  /*0820*/  FSEL R7, R22, RZ, P4 ;  /* 0x000000ff16077208 */ /* 0x000fe40002000000 */
[----:B------:R-:W-:Y:S02]  /*0830*/  FSEL R16, R16, RZ, P3 ;  /* 0x000000ff10107208 */ /* 0x000fe40001800000 */
[----:B------:R-:W-:Y:S02]  /*0840*/  FSEL R8, R8, RZ, P2 ;  /* 0x000000ff08087208 */ /* 0x000fe40001000000 */
[----:B------:R-:W-:Y:S02]  /*0850*/  FSEL R18, R18, RZ, P1 ;  /* 0x000000ff12127208 */ /* 0x000fe40000800000 */
[----:B------:R-:W-:Y:S02]  /*0860*/  FSEL R9, R14, RZ, P6 ;  /* 0x000000ff0e097208 */ /* 0x000fe40003000000 */
[----:B------:R-:W-:Y:S01]  /*0870*/  FSEL R11, R10, RZ, P0 ;  /* 0x000000ff0a0b7208 */ /* 0x000fe20000000000 */
[----:B------:R-:W-:Y:S01]  /*0880*/  FADD R20, -R5, R20 ;  /* 0x0000001405147221 */ /* 0x000fe20000000100 */
[----:B------:R-:W-:Y:S01]  /*0890*/  FADD R16, -R7, R16 ;  /* 0x0000001007107221 */ /* 0x000fe20000000100 */
[----:B------:R-:W-:-:S02]  /*08a0*/  FADD R9, -R8, R9 ;  /* 0x0000000908097221 */ /* 0x000fc40000000100 */
[----:B------:R-:W-:Y:S01]  /*08b0*/  FADD R11, -R18, R11 ;  /* 0x0000000b120b7221 */ /* 0x000fe20000000100 */
[C---:B--2---:R-:W-:Y:S01]  /*08c0*/  FFMA R5, R12.reuse, R20, R5 ;  /* 0x000000140c057223 */ /* 0x044fe20000000005 */
[----:B------:R-:W-:Y:S01]  /*08d0*/  FFMA R16, R12, R16, R7 ;  /* 0x000000100c107223 */ /* 0x000fe20000000007 */
[C---:B------:R-:W-:Y:S01]  /*08e0*/  FFMA R9, R13.reuse, R9, R8 ;  /* 0x000000090d097223 */ /* 0x040fe20000000008 */
[----:B------:R-:W-:Y:S02]  /*08f0*/  FFMA R18, R13, R11, R18 ;  /* 0x0000000b0d127223 */ /* 0x000fe40000000012 */
[----:B------:R-:W-:Y:S02]  /*0900*/  FADD R16, -R5, R16 ;  /* 0x0000001005107221 */ /* 0x000fe40000000100 */
[----:B------:R-:W-:Y:S01]  /*0910*/  FADD R18, -R9, R18 ;  /* 0x0000001209127221 */ /* 0x000fe20000000100 */
[----:B------:R-:W-:Y:S01]  /*0920*/  LEA R6, R3, UR4, 0x2 ;  /* 0x0000000403067c11 */ /* 0x000fe2000f8e10ff */
[----:B------:R-:W-:-:S02]  /*0930*/  FFMA R16, R4, R16, R5 ;  /* 0x0000001004107223 */ /* 0x000fc40000000005 */
[----:B------:R-:W-:Y:S01]  /*0940*/  FFMA R17, R4, R18, R9 ;  /* 0x0000001204117223 */ /* 0x000fe20000000009 */
[----:B------:R-:W-:Y:S01]  /*0950*/  LOP3.LUT R7, R2, 0x7f, RZ, 0xc0, !PT ;  /* 0x0000007f02077812 */ /* 0x000fe200078ec0ff */
[----:B------:R-:W0:Y:S03]  /*0960*/  LDC.64 R4, c[0x0][0x250] ;  /* 0x00009400ff047b82 */ /* 0x000e260000000a00 */
[----:B------:R-:W-:Y:S01]  /*0970*/  STS.64 [R6], R16 ;  /* 0x0000001006007388 */ /* 0x000fe20000000a00 */
[----:B------:R-:W-:-:S04]  /*0980*/  LEA R8, R7, UR4, 0x2 ;  /* 0x0000000407087c11 */ /* 0x000fc8000f8e10ff */
[----:B------:R-:W-:Y:S01]  /*0990*/  BAR.SYNC.DEFER_BLOCKING 0x0 ;  /* 0x0000000000007b1d */ /* 0x000fe20000010000 */
[----:B------:R-:W-:-:S05]  /*09a0*/  PRMT R0, R7, 0x6540, R0 ;  /* 0x0000654007007816 */ /* 0x000fca0000000000 */
[----:B------:R-:W1:Y:S04]  /*09b0*/  LDS R9, [R8] ;  /* 0x0000000008097984 */ /* 0x000e680000000800 */
[----:B------:R-:W2:Y:S01]  /*09c0*/  LDS R11, [R8+0x200] ;  /* 0x00020000080b7984 */ /* 0x000ea20000000800 */
[C---:B------:R-:W-:Y:S01]  /*09d0*/  LOP3.LUT R2, R0.reuse, 0x80, RZ, 0xfc, !PT ;  /* 0x0000008000027812 */ /* 0x040fe200078efcff */
[----:B------:R-:W-:-:S04]  /*09e0*/  IMAD R3, R0, 0x11, RZ ;  /* 0x0000001100037824 */ /* 0x000fc800078e02ff */
[----:B------:R-:W-:Y:S02]  /*09f0*/  IMAD R7, R2, 0x11, RZ ;  /* 0x0000001102077824 */ /* 0x000fe400078e02ff */
[----:B0-----:R-:W-:-:S04]  /*0a00*/  IMAD.WIDE R2, R3, 0x4, R4 ;  /* 0x0000000403027825 */ /* 0x001fc800078e0204 */
[----:B------:R-:W-:Y:S01]  /*0a10*/  IMAD.WIDE R4, R7, 0x4, R4 ;  /* 0x0000000407047825 */ /* 0x000fe200078e0204 */
[----:B-1----:R-:W-:Y:S04]  /*0a20*/  STG.E desc[UR6][R2.64], R9 ;  /* 0x0000000902007986 */ /* 0x002fe8000c101906 */
[----:B--2---:R-:W-:Y:S01]  /*0a30*/  STG.E desc[UR6][R4.64], R11 ;  /* 0x0000000b04007986 */ /* 0x004fe2000c101906 */
[----:B------:R-:W-:Y:S05]  /*0a40*/  EXIT ;  /* 0x000000000000794d */ /* 0x000fea0003800000 */
.L_x_0:
[----:B------:R-:W-:-:S00]  /*0a50*/  BRA `(.L_x_0) ;  /* 0xfffffffc00fc7947 */ /* 0x000fc0000383ffff */
[----:B------:R-:W-:-:S00]  /*0a60*/  NOP ;  /* 0x0000000000007918 */ /* 0x000fc00000000000 */
        /* <DEDUP_REMOVED lines=9> */
.L_x_1:


//--------------------- .nv.shared.triton_poi_fused__unsafe_index_add_convolution_mul_relu_sub_22 --------------------------
	.section	.nv.shared.triton_poi_fused__unsafe_index_add_convolution_mul_relu_sub_22,"aw",@nobits
	.sectionflags	@""
	.align	16
	.zero		1024


//--------------------- .nv.constant0.triton_poi_fused__unsafe_index_add_convolution_mul_relu_sub_22 --------------------------
	.section	.nv.constant0.triton_poi_fused__unsafe_index_add_convolution_mul_relu_sub_22,"a",@progbits
	.sectionflags	@""
	.align	4
.nv.constant0.triton_poi_fused__unsafe_index_add_convolution_mul_relu_sub_22:
	.zero		604
